	.headerflags	@"EF_CUDA_TEXMODE_UNIFIED EF_CUDA_64BIT_ADDRESS EF_CUDA_ACCELERATORS EF_CUDA_SM90 EF_CUDA_VIRTUAL_SM(EF_CUDA_SM90)"
	.elftype	@"ET_EXEC"


//--------------------- .nv.info                  --------------------------
	.section	.nv.info,"",@"SHT_CUDA_INFO"
	.align	4


	//----- nvinfo : EIATTR_REGCOUNT
	.align		4
        /*0000*/ 	.byte	0x04, 0x2f
        /*0002*/ 	.short	(.L_1 - .L_0)
	.align		4
.L_0:
        /*0004*/ 	.word	index@(triton_poi_fused_relu_threshold_backward_11)
        /*0008*/ 	.word	0x0000000a


	//----- nvinfo : EIATTR_MIN_STACK_SIZE
	.align		4
.L_1:
        /*000c*/ 	.byte	0x04, 0x12
        /*000e*/ 	.short	(.L_3 - .L_2)
	.align		4
.L_2:
        /*0010*/ 	.word	index@(triton_poi_fused_relu_threshold_backward_11)
        /*0014*/ 	.word	0x00000000


	//----- nvinfo : EIATTR_FRAME_SIZE
	.align		4
.L_3:
        /*0018*/ 	.byte	0x04, 0x11
        /*001a*/ 	.short	(.L_5 - .L_4)
	.align		4
.L_4:
        /*001c*/ 	.word	index@(triton_poi_fused_relu_threshold_backward_11)
        /*0020*/ 	.word	0x00000000


	//----- nvinfo : EIATTR_MIN_STACK_SIZE
	.align		4
.L_5:
        /*0024*/ 	.byte	0x04, 0x12
        /*0026*/ 	.short	(.L_7 - .L_6)
	.align		4
.L_6:
        /*0028*/ 	.word	index@(triton_poi_fused_relu_threshold_backward_11)
        /*002c*/ 	.word	0x00000000
.L_7:


//--------------------- .nv.info.triton_poi_fused_relu_threshold_backward_11 --------------------------
	.section	.nv.info.triton_poi_fused_relu_threshold_backward_11,"",@"SHT_CUDA_INFO"
	.sectionflags	@""
	.align	4


	//----- nvinfo : EIATTR_CUDA_API_VERSION
	.align		4
        /*0000*/ 	.byte	0x04, 0x37
        /*0002*/ 	.short	(.L_9 - .L_8)
.L_8:
        /*0004*/ 	.word	0x0000007c


	//----- nvinfo : EIATTR_KPARAM_INFO
	.align		4
.L_9:
        /*0008*/ 	.byte	0x04, 0x17
        /*000a*/ 	.short	(.L_11 - .L_10)
.L_10:
        /*000c*/ 	.word	0x00000000
        /*0010*/ 	.short	0x0002
        /*0012*/ 	.short	0x0010
        /*0014*/ 	.byte	0x00, 0xf0, 0x11, 0x00


	//----- nvinfo : EIATTR_KPARAM_INFO
	.align		4
.L_11:
        /*0018*/ 	.byte	0x04, 0x17
        /*001a*/ 	.short	(.L_13 - .L_12)
.L_12:
        /*001c*/ 	.word	0x00000000
        /*0020*/ 	.short	0x0001
        /*0022*/ 	.short	0x0008
        /*0024*/ 	.byte	0x00, 0xf4, 0x21, 0x00


	//----- nvinfo : EIATTR_KPARAM_INFO
	.align		4
.L_13:
        /*0028*/ 	.byte	0x04, 0x17
        /*002a*/ 	.short	(.L_15 - .L_14)
.L_14:
        /*002c*/ 	.word	0x00000000
        /*0030*/ 	.short	0x0000
        /*0032*/ 	.short	0x0000
        /*0034*/ 	.byte	0x00, 0xf4, 0x21, 0x00


	//----- nvinfo : EIATTR_SPARSE_MMA_MASK
	.align		4
.L_15:
        /*0038*/ 	.byte	0x03, 0x50
        /*003a*/ 	.short	0x0000


	//----- nvinfo : EIATTR_MAXREG_COUNT
	.align		4
        /*003c*/ 	.byte	0x03, 0x1b
        /*003e*/ 	.short	0x00ff


	//----- nvinfo : EIATTR_EXIT_INSTR_OFFSETS
	.align		4
        /*0040*/ 	.byte	0x04, 0x1c
        /*0042*/ 	.short	(.L_17 - .L_16)


	//   ....[0]....
.L_16:
        /*0044*/ 	.word	0x00000110


	//----- nvinfo : EIATTR_REQNTID
	.align		4
.L_17:
        /*0048*/ 	.byte	0x04, 0x10
        /*004a*/ 	.short	(.L_19 - .L_18)
.L_18:
        /*004c*/ 	.word	0x00000080
        /*0050*/ 	.word	0x00000001
        /*0054*/ 	.word	0x00000001


	//----- nvinfo : EIATTR_CBANK_PARAM_SIZE
	.align		4
.L_19:
        /*0058*/ 	.byte	0x03, 0x19
        /*005a*/ 	.short	0x0014


	//----- nvinfo : EIATTR_PARAM_CBANK
	.align		4
        /*005c*/ 	.byte	0x04, 0x0a
        /*005e*/ 	.short	(.L_21 - .L_20)
	.align		4
.L_20:
        /*0060*/ 	.word	index@(.nv.constant0.triton_poi_fused_relu_threshold_backward_11)
        /*0064*/ 	.short	0x0210
        /*0066*/ 	.short	0x0014


	//----- nvinfo : EIATTR_SW_WAR
	.align		4
.L_21:
        /*0068*/ 	.byte	0x04, 0x36
        /*006a*/ 	.short	(.L_23 - .L_22)
.L_22:
        /*006c*/ 	.word	0x00000008
.L_23:


//--------------------- .nv.callgraph             --------------------------
	.section	.nv.callgraph,"",@"SHT_CUDA_CALLGRAPH"
	.align	4
	.sectionentsize	8
	.align		4
        /*0000*/ 	.word	0x00000000
	.align		4
        /*0004*/ 	.word	0xffffffff
	.align		4
        /*0008*/ 	.word	0x00000000
	.align		4
        /*000c*/ 	.word	0xfffffffe
	.align		4
        /*0010*/ 	.word	0x00000000
	.align		4
        /*0014*/ 	.word	0xfffffffd
	.align		4
        /*0018*/ 	.word	0x00000000
	.align		4
        /*001c*/ 	.word	0xfffffffc


//--------------------- .text.triton_poi_fused_relu_threshold_backward_11 --------------------------
	.section	.text.triton_poi_fused_relu_threshold_backward_11,"ax",@progbits
	.align	128
        .global         triton_poi_fused_relu_threshold_backward_11
        .type           triton_poi_fused_relu_threshold_backward_11,@function
        .size           triton_poi_fused_relu_threshold_backward_11,(.L_x_1 - triton_poi_fused_relu_threshold_backward_11)
        .other          triton_poi_fused_relu_threshold_backward_11,@"STO_CUDA_ENTRY STV_DEFAULT"
triton_poi_fused_relu_threshold_backward_11:
.text.triton_poi_fused_relu_threshold_backward_11:
[----:B------:R-:W-:Y:S01]  /*0000*/  LDC R1, c[0x0][0x28] ;  /* 0x00000a00ff017b82 */ /* 0x000fe20000000800 */
[----:B------:R-:W1:Y:S07]  /*0010*/  S2R R0, SR_TID.X ;  /* 0x0000000000007919 */ /* 0x000e6e0000002100 */
[----:B------:R-:W2:Y:S01]  /*0020*/  LDC.64 R2, c[0x0][0x210] ;  /* 0x00008400ff027b82 */ /* 0x000ea20000000a00 */
[----:B------:R-:W-:Y:S01]  /*0030*/  ULDC.64 UR4, c[0x0][0x208] ;  /* 0x0000820000047ab9 */ /* 0x000fe20000000a00 */
[----:B------:R-:W-:Y:S01]  /*0040*/  ULDC.64 UR6, c[0x0][0x218] ;  /* 0x0000860000067ab9 */ /* 0x000fe20000000a00 */
[----:B------:R-:W3:Y:S01]  /*0050*/  S2R R5, SR_CTAID.X ;  /* 0x0000000000057919 */ /* 0x000ee20000002500 */
[----:B-1----:R-:W-:-:S05]  /*0060*/  LOP3.LUT R0, R0, 0x7f, RZ, 0xc0, !PT ;  /* 0x0000007f00007812 */ /* 0x002fca00078ec0ff */
[----:B---3--:R-:W-:-:S04]  /*0070*/  IMAD R5, R5, 0x80, R0 ;  /* 0x0000008005057824 */ /* 0x008fc800078e0200 */
[----:B--2---:R-:W-:-:S06]  /*0080*/  IMAD.WIDE R2, R5, 0x4, R2 ;  /* 0x0000000405027825 */ /* 0x004fcc00078e0202 */
[----:B------:R-:W2:Y:S01]  /*0090*/  LDG.E R2, desc[UR4][R2.64] ;  /* 0x0000000402027981 */ /* 0x000ea2000c1e1900 */
[----:B------:R-:W-:-:S04]  /*00a0*/  IADD3 R4, P1, R5, UR6, RZ ;  /* 0x0000000605047c10 */ /* 0x000fc8000ff3e0ff */
[----:B------:R-:W-:Y:S02]  /*00b0*/  LEA.HI.X.SX32 R5, R5, UR7, 0x1, P1 ;  /* 0x0000000705057c11 */ /* 0x000fe400088f0eff */
[----:B--2---:R-:W-:-:S04]  /*00c0*/  FSETP.GEU.AND P0, PT, R2, RZ, PT ;  /* 0x000000ff0200720b */ /* 0x004fc80003f0e000 */
[----:B------:R-:W-:-:S04]  /*00d0*/  FSEL R0, R2, RZ, P0 ;  /* 0x000000ff02007208 */ /* 0x000fc80000000000 */
[----:B------:R-:W-:-:S04]  /*00e0*/  FSETP.GTU.AND P0, PT, R0, RZ, PT ;  /* 0x000000ff0000720b */ /* 0x000fc80003f0c000 */
[----:B------:R-:W-:-:S05]  /*00f0*/  SEL R7, RZ, 0x1, P0 ;  /* 0x00000001ff077807 */ /* 0x000fca0000000000 */
[----:B------:R-:W-:Y:S01]  /*0100*/  STG.E.U8 desc[UR4][R4.64], R7 ;  /* 0x0000000704007986 */ /* 0x000fe2000c101104 */
[----:B------:R-:W-:Y:S05]  /*0110*/  EXIT ;  /* 0x000000000000794d */ /* 0x000fea0003800000 */
.L_x_0:
[----:B------:R-:W-:-:S00]  /*0120*/  BRA `(.L_x_0) ;  /* 0xfffffffc00fc7947 */ /* 0x000fc0000383ffff */
[----:B------:R-:W-:-:S00]  /*0130*/  NOP ;  /* 0x0000000000007918 */ /* 0x000fc00000000000 */
        /* <DEDUP_REMOVED lines=12> */
.L_x_1:


//--------------------- .nv.constant0.triton_poi_fused_relu_threshold_backward_11 --------------------------
	.section	.nv.constant0.triton_poi_fused_relu_threshold_backward_11,"a",@progbits
	.sectionflags	@""
	.align	4
.nv.constant0.triton_poi_fused_relu_threshold_backward_11:
	.zero		548
